//
// Generated by NVIDIA NVVM Compiler
//
// Compiler Build ID: CL-36424714
// Cuda compilation tools, release 13.0, V13.0.88
// Based on NVVM 20.0.0
//

.version 9.0
.target sm_100
.address_size 64

	// .globl	_Z25convolution_global_memoryPiS_S_
.const .align 4 .b8 d_Mc[20];
// _ZZ25convolution_shared_memoryPiS_S_E4d_Ms has been demoted

.visible .entry _Z25convolution_global_memoryPiS_S_(
	.param .u64 .ptr .align 1 _Z25convolution_global_memoryPiS_S__param_0,
	.param .u64 .ptr .align 1 _Z25convolution_global_memoryPiS_S__param_1,
	.param .u64 .ptr .align 1 _Z25convolution_global_memoryPiS_S__param_2
)
{
	.reg .pred 	%p<6>;
	.reg .b32 	%r<25>;
	.reg .b32 	%f<21>;
	.reg .b64 	%rd<19>;

	ld.param.u64 	%rd4, [_Z25convolution_global_memoryPiS_S__param_0];
	ld.param.u64 	%rd5, [_Z25convolution_global_memoryPiS_S__param_1];
	ld.param.u64 	%rd3, [_Z25convolution_global_memoryPiS_S__param_2];
	cvta.to.global.u64 	%rd1, %rd5;
	cvta.to.global.u64 	%rd2, %rd4;
	mov.u32 	%r6, %ctaid.x;
	mov.u32 	%r7, %ntid.x;
	mov.u32 	%r8, %tid.x;
	mad.lo.s32 	%r1, %r6, %r7, %r8;
	add.s32 	%r2, %r1, -2;
	setp.gt.u32 	%p1, %r2, 9;
	mov.f32 	%f17, 0f00000000;
	@%p1 bra 	$L__BB0_2;
	mul.wide.u32 	%rd6, %r2, 4;
	add.s64 	%rd7, %rd2, %rd6;
	ld.global.u32 	%r9, [%rd7];
	ld.global.u32 	%r10, [%rd1];
	mul.lo.s32 	%r11, %r10, %r9;
	cvt.rn.f32.s32 	%f17, %r11;
$L__BB0_2:
	add.s32 	%r3, %r1, -1;
	setp.gt.u32 	%p2, %r3, 9;
	@%p2 bra 	$L__BB0_4;
	mul.wide.u32 	%rd8, %r3, 4;
	add.s64 	%rd9, %rd2, %rd8;
	ld.global.u32 	%r12, [%rd9];
	ld.global.u32 	%r13, [%rd1+4];
	mul.lo.s32 	%r14, %r13, %r12;
	cvt.rn.f32.s32 	%f12, %r14;
	add.f32 	%f17, %f17, %f12;
$L__BB0_4:
	setp.gt.u32 	%p3, %r1, 9;
	@%p3 bra 	$L__BB0_6;
	mul.wide.u32 	%rd10, %r1, 4;
	add.s64 	%rd11, %rd2, %rd10;
	ld.global.u32 	%r15, [%rd11];
	ld.global.u32 	%r16, [%rd1+8];
	mul.lo.s32 	%r17, %r16, %r15;
	cvt.rn.f32.s32 	%f13, %r17;
	add.f32 	%f17, %f17, %f13;
$L__BB0_6:
	add.s32 	%r4, %r1, 1;
	setp.gt.u32 	%p4, %r4, 9;
	@%p4 bra 	$L__BB0_8;
	mul.wide.u32 	%rd12, %r4, 4;
	add.s64 	%rd13, %rd2, %rd12;
	ld.global.u32 	%r18, [%rd13];
	ld.global.u32 	%r19, [%rd1+12];
	mul.lo.s32 	%r20, %r19, %r18;
	cvt.rn.f32.s32 	%f14, %r20;
	add.f32 	%f17, %f17, %f14;
$L__BB0_8:
	add.s32 	%r5, %r1, 2;
	setp.gt.u32 	%p5, %r5, 9;
	@%p5 bra 	$L__BB0_10;
	mul.wide.u32 	%rd14, %r5, 4;
	add.s64 	%rd15, %rd2, %rd14;
	ld.global.u32 	%r21, [%rd15];
	ld.global.u32 	%r22, [%rd1+16];
	mul.lo.s32 	%r23, %r22, %r21;
	cvt.rn.f32.s32 	%f15, %r23;
	add.f32 	%f17, %f17, %f15;
$L__BB0_10:
	cvta.to.global.u64 	%rd16, %rd3;
	cvt.rzi.s32.f32 	%r24, %f17;
	mul.wide.s32 	%rd17, %r1, 4;
	add.s64 	%rd18, %rd16, %rd17;
	st.global.u32 	[%rd18], %r24;
	ret;

}
	// .globl	_Z25convolution_shared_memoryPiS_S_
.visible .entry _Z25convolution_shared_memoryPiS_S_(
	.param .u64 .ptr .align 1 _Z25convolution_shared_memoryPiS_S__param_0,
	.param .u64 .ptr .align 1 _Z25convolution_shared_memoryPiS_S__param_1,
	.param .u64 .ptr .align 1 _Z25convolution_shared_memoryPiS_S__param_2
)
{
	.reg .pred 	%p<6>;
	.reg .b32 	%r<25>;
	.reg .b32 	%f<21>;
	.reg .b64 	%rd<19>;
	// demoted variable
	.shared .align 4 .b8 _ZZ25convolution_shared_memoryPiS_S_E4d_Ms[20];
	ld.param.u64 	%rd3, [_Z25convolution_shared_memoryPiS_S__param_0];
	ld.param.u64 	%rd4, [_Z25convolution_shared_memoryPiS_S__param_1];
	ld.param.u64 	%rd2, [_Z25convolution_shared_memoryPiS_S__param_2];
	cvta.to.global.u64 	%rd1, %rd3;
	cvta.to.global.u64 	%rd5, %rd4;
	ld.global.u32 	%r1, [%rd5];
	st.shared.u32 	[_ZZ25convolution_shared_memoryPiS_S_E4d_Ms], %r1;
	ld.global.u32 	%r2, [%rd5+4];
	st.shared.u32 	[_ZZ25convolution_shared_memoryPiS_S_E4d_Ms+4], %r2;
	ld.global.u32 	%r3, [%rd5+8];
	st.shared.u32 	[_ZZ25convolution_shared_memoryPiS_S_E4d_Ms+8], %r3;
	ld.global.u32 	%r4, [%rd5+12];
	st.shared.u32 	[_ZZ25convolution_shared_memoryPiS_S_E4d_Ms+12], %r4;
	ld.global.u32 	%r5, [%rd5+16];
	st.shared.u32 	[_ZZ25convolution_shared_memoryPiS_S_E4d_Ms+16], %r5;
	mov.u32 	%r11, %ctaid.x;
	mov.u32 	%r12, %ntid.x;
	mov.u32 	%r13, %tid.x;
	mad.lo.s32 	%r6, %r11, %r12, %r13;
	add.s32 	%r7, %r6, -2;
	setp.gt.u32 	%p1, %r7, 9;
	mov.f32 	%f17, 0f00000000;
	@%p1 bra 	$L__BB1_2;
	mul.wide.u32 	%rd6, %r7, 4;
	add.s64 	%rd7, %rd1, %rd6;
	ld.global.u32 	%r14, [%rd7];
	mul.lo.s32 	%r15, %r1, %r14;
	cvt.rn.f32.s32 	%f17, %r15;
$L__BB1_2:
	add.s32 	%r8, %r6, -1;
	setp.gt.u32 	%p2, %r8, 9;
	@%p2 bra 	$L__BB1_4;
	mul.wide.u32 	%rd8, %r8, 4;
	add.s64 	%rd9, %rd1, %rd8;
	ld.global.u32 	%r16, [%rd9];
	mul.lo.s32 	%r17, %r2, %r16;
	cvt.rn.f32.s32 	%f12, %r17;
	add.f32 	%f17, %f17, %f12;
$L__BB1_4:
	setp.gt.u32 	%p3, %r6, 9;
	@%p3 bra 	$L__BB1_6;
	mul.wide.u32 	%rd10, %r6, 4;
	add.s64 	%rd11, %rd1, %rd10;
	ld.global.u32 	%r18, [%rd11];
	mul.lo.s32 	%r19, %r3, %r18;
	cvt.rn.f32.s32 	%f13, %r19;
	add.f32 	%f17, %f17, %f13;
$L__BB1_6:
	add.s32 	%r9, %r6, 1;
	setp.gt.u32 	%p4, %r9, 9;
	@%p4 bra 	$L__BB1_8;
	mul.wide.u32 	%rd12, %r9, 4;
	add.s64 	%rd13, %rd1, %rd12;
	ld.global.u32 	%r20, [%rd13];
	mul.lo.s32 	%r21, %r4, %r20;
	cvt.rn.f32.s32 	%f14, %r21;
	add.f32 	%f17, %f17, %f14;
$L__BB1_8:
	add.s32 	%r10, %r6, 2;
	setp.gt.u32 	%p5, %r10, 9;
	@%p5 bra 	$L__BB1_10;
	mul.wide.u32 	%rd14, %r10, 4;
	add.s64 	%rd15, %rd1, %rd14;
	ld.global.u32 	%r22, [%rd15];
	mul.lo.s32 	%r23, %r5, %r22;
	cvt.rn.f32.s32 	%f15, %r23;
	add.f32 	%f17, %f17, %f15;
$L__BB1_10:
	cvta.to.global.u64 	%rd16, %rd2;
	cvt.rzi.s32.f32 	%r24, %f17;
	mul.wide.s32 	%rd17, %r6, 4;
	add.s64 	%rd18, %rd16, %rd17;
	st.global.u32 	[%rd18], %r24;
	ret;

}
	// .globl	_Z27convolution_constant_memoryPiS_
.visible .entry _Z27convolution_constant_memoryPiS_(
	.param .u64 .ptr .align 1 _Z27convolution_constant_memoryPiS__param_0,
	.param .u64 .ptr .align 1 _Z27convolution_constant_memoryPiS__param_1
)
{
	.reg .pred 	%p<6>;
	.reg .b32 	%r<25>;
	.reg .b32 	%f<21>;
	.reg .b64 	%rd<17>;

	ld.param.u64 	%rd3, [_Z27convolution_constant_memoryPiS__param_0];
	ld.param.u64 	%rd2, [_Z27convolution_constant_memoryPiS__param_1];
	cvta.to.global.u64 	%rd1, %rd3;
	mov.u32 	%r6, %ctaid.x;
	mov.u32 	%r7, %ntid.x;
	mov.u32 	%r8, %tid.x;
	mad.lo.s32 	%r1, %r6, %r7, %r8;
	add.s32 	%r2, %r1, -2;
	setp.gt.u32 	%p1, %r2, 9;
	mov.f32 	%f17, 0f00000000;
	@%p1 bra 	$L__BB2_2;
	mul.wide.u32 	%rd4, %r2, 4;
	add.s64 	%rd5, %rd1, %rd4;
	ld.global.u32 	%r9, [%rd5];
	ld.const.u32 	%r10, [d_Mc];
	mul.lo.s32 	%r11, %r10, %r9;
	cvt.rn.f32.s32 	%f17, %r11;
$L__BB2_2:
	add.s32 	%r3, %r1, -1;
	setp.gt.u32 	%p2, %r3, 9;
	@%p2 bra 	$L__BB2_4;
	mul.wide.u32 	%rd6, %r3, 4;
	add.s64 	%rd7, %rd1, %rd6;
	ld.global.u32 	%r12, [%rd7];
	ld.const.u32 	%r13, [d_Mc+4];
	mul.lo.s32 	%r14, %r13, %r12;
	cvt.rn.f32.s32 	%f12, %r14;
	add.f32 	%f17, %f17, %f12;
$L__BB2_4:
	setp.gt.u32 	%p3, %r1, 9;
	@%p3 bra 	$L__BB2_6;
	mul.wide.u32 	%rd8, %r1, 4;
	add.s64 	%rd9, %rd1, %rd8;
	ld.global.u32 	%r15, [%rd9];
	ld.const.u32 	%r16, [d_Mc+8];
	mul.lo.s32 	%r17, %r16, %r15;
	cvt.rn.f32.s32 	%f13, %r17;
	add.f32 	%f17, %f17, %f13;
$L__BB2_6:
	add.s32 	%r4, %r1, 1;
	setp.gt.u32 	%p4, %r4, 9;
	@%p4 bra 	$L__BB2_8;
	mul.wide.u32 	%rd10, %r4, 4;
	add.s64 	%rd11, %rd1, %rd10;
	ld.global.u32 	%r18, [%rd11];
	ld.const.u32 	%r19, [d_Mc+12];
	mul.lo.s32 	%r20, %r19, %r18;
	cvt.rn.f32.s32 	%f14, %r20;
	add.f32 	%f17, %f17, %f14;
$L__BB2_8:
	add.s32 	%r5, %r1, 2;
	setp.gt.u32 	%p5, %r5, 9;
	@%p5 bra 	$L__BB2_10;
	mul.wide.u32 	%rd12, %r5, 4;
	add.s64 	%rd13, %rd1, %rd12;
	ld.global.u32 	%r21, [%rd13];
	ld.const.u32 	%r22, [d_Mc+16];
	mul.lo.s32 	%r23, %r22, %r21;
	cvt.rn.f32.s32 	%f15, %r23;
	add.f32 	%f17, %f17, %f15;
$L__BB2_10:
	cvta.to.global.u64 	%rd14, %rd2;
	cvt.rzi.s32.f32 	%r24, %f17;
	mul.wide.s32 	%rd15, %r1, 4;
	add.s64 	%rd16, %rd14, %rd15;
	st.global.u32 	[%rd16], %r24;
	ret;

}


// ===== COMPILED SASS (sm_100) =====

	.target	sm_100

	.elftype	@"ET_EXEC"


//--------------------- .note.nv.tkinfo           --------------------------
	.section	.note.nv.tkinfo,"",@"SHT_NOTE"
	.sectionflags	@"SHF_NOTE_NV_TKINFO"
	.tkinfo
        /*0018*/ 	.word	0x00000002
        /*0030*/ 	.string	""
        /*0030*/ 	.string	"ptxas"
        /*0030*/ 	.string	"Cuda compilation tools, release 13.0, V13.0.88"
        /*0030*/ 	.string	"Build cuda_13.0.r13.0/compiler.36424714_0"
        /*0030*/ 	.string	"-arch sm_100 -m 64 "



//--------------------- .note.nv.cuinfo           --------------------------
	.section	.note.nv.cuinfo,"",@"SHT_NOTE"
	.sectionflags	@"SHF_NOTE_NV_CUINFO"
        /*0018*/ 	.short	0x0002
        /*001a*/ 	.short	0x0064
        /*001c*/ 	.short	0x0082
	.zero		2


//--------------------- .nv.info                  --------------------------
	.section	.nv.info,"",@"SHT_CUDA_INFO"
	.align	4


	//----- nvinfo : EIATTR_REGCOUNT
	.align		4
        /*0000*/ 	.byte	0x04, 0x2f
        /*0002*/ 	.short	(.L_2 - .L_1)
	.align		4
.L_1:
        /*0004*/ 	.word	index@(_Z25convolution_global_memoryPiS_S_)
        /*0008*/ 	.word	0x00000020


	//----- nvinfo : EIATTR_FRAME_SIZE
	.align		4
.L_2:
        /*000c*/ 	.byte	0x04, 0x11
        /*000e*/ 	.short	(.L_4 - .L_3)
	.align		4
.L_3:
        /*0010*/ 	.word	index@(_Z25convolution_global_memoryPiS_S_)
        /*0014*/ 	.word	0x00000000


	//----- nvinfo : EIATTR_REGCOUNT
	.align		4
.L_4:
        /*0018*/ 	.byte	0x04, 0x2f
        /*001a*/ 	.short	(.L_6 - .L_5)
	.align		4
.L_5:
        /*001c*/ 	.word	index@(_Z25convolution_shared_memoryPiS_S_)
        /*0020*/ 	.word	0x00000018


	//----- nvinfo : EIATTR_FRAME_SIZE
	.align		4
.L_6:
        /*0024*/ 	.byte	0x04, 0x11
        /*0026*/ 	.short	(.L_8 - .L_7)
	.align		4
.L_7:
        /*0028*/ 	.word	index@(_Z25convolution_shared_memoryPiS_S_)
        /*002c*/ 	.word	0x00000000


	//----- nvinfo : EIATTR_REGCOUNT
	.align		4
.L_8:
        /*0030*/ 	.byte	0x04, 0x2f
        /*0032*/ 	.short	(.L_10 - .L_9)
	.align		4
.L_9:
        /*0034*/ 	.word	index@(_Z27convolution_constant_memoryPiS_)
        /*0038*/ 	.word	0x00000018


	//----- nvinfo : EIATTR_FRAME_SIZE
	.align		4
.L_10:
        /*003c*/ 	.byte	0x04, 0x11
        /*003e*/ 	.short	(.L_12 - .L_11)
	.align		4
.L_11:
        /*0040*/ 	.word	index@(_Z27convolution_constant_memoryPiS_)
        /*0044*/ 	.word	0x00000000


	//----- nvinfo : EIATTR_MIN_STACK_SIZE
	.align		4
.L_12:
        /*0048*/ 	.byte	0x04, 0x12
        /*004a*/ 	.short	(.L_14 - .L_13)
	.align		4
.L_13:
        /*004c*/ 	.word	index@(_Z27convolution_constant_memoryPiS_)
        /*0050*/ 	.word	0x00000000


	//----- nvinfo : EIATTR_MIN_STACK_SIZE
	.align		4
.L_14:
        /*0054*/ 	.byte	0x04, 0x12
        /*0056*/ 	.short	(.L_16 - .L_15)
	.align		4
.L_15:
        /*0058*/ 	.word	index@(_Z25convolution_shared_memoryPiS_S_)
        /*005c*/ 	.word	0x00000000


	//----- nvinfo : EIATTR_MIN_STACK_SIZE
	.align		4
.L_16:
        /*0060*/ 	.byte	0x04, 0x12
        /*0062*/ 	.short	(.L_18 - .L_17)
	.align		4
.L_17:
        /*0064*/ 	.word	index@(_Z25convolution_global_memoryPiS_S_)
        /*0068*/ 	.word	0x00000000
.L_18:


//--------------------- .nv.compat                --------------------------
	.section	.nv.compat,"",@"SHT_CUDA_COMPAT_INFO"
	.align	4
        /*0000*/ 	.byte	0x02, 0x09, 0x00, 0x00, 0x02, 0x02, 0x01, 0x00, 0x02, 0x05, 0x05, 0x00, 0x03, 0x07, 0x01, 0x01
        /*0010*/ 	.byte	0x02, 0x03, 0x00, 0x00, 0x02, 0x06, 0x01, 0x00, 0x04, 0x0b, 0x08, 0x00, 0x09, 0x00, 0x00, 0x00
        /*0020*/ 	.byte	0x00, 0x00, 0x00, 0x00


//--------------------- .nv.info._Z27convolution_constant_memoryPiS_ --------------------------
	.section	.nv.info._Z27convolution_constant_memoryPiS_,"",@"SHT_CUDA_INFO"
	.sectionflags	@""
	.align	4


	//----- nvinfo : EIATTR_CUDA_API_VERSION
	.align		4
        /*0000*/ 	.byte	0x04, 0x37
        /*0002*/ 	.short	(.L_20 - .L_19)
.L_19:
        /*0004*/ 	.word	0x00000082


	//----- nvinfo : EIATTR_KPARAM_INFO
	.align		4
.L_20:
        /*0008*/ 	.byte	0x04, 0x17
        /*000a*/ 	.short	(.L_22 - .L_21)
.L_21:
        /*000c*/ 	.word	0x00000000
        /*0010*/ 	.short	0x0001
        /*0012*/ 	.short	0x0008
        /*0014*/ 	.byte	0x00, 0xf5, 0x21, 0x00


	//----- nvinfo : EIATTR_KPARAM_INFO
	.align		4
.L_22:
        /*0018*/ 	.byte	0x04, 0x17
        /*001a*/ 	.short	(.L_24 - .L_23)
.L_23:
        /*001c*/ 	.word	0x00000000
        /*0020*/ 	.short	0x0000
        /*0022*/ 	.short	0x0000
        /*0024*/ 	.byte	0x00, 0xf5, 0x21, 0x00


	//----- nvinfo : EIATTR_SPARSE_MMA_MASK
	.align		4
.L_24:
        /*0028*/ 	.byte	0x03, 0x50
        /*002a*/ 	.short	0x0000


	//----- nvinfo : EIATTR_MAXREG_COUNT
	.align		4
        /*002c*/ 	.byte	0x03, 0x1b
        /*002e*/ 	.short	0x00ff


	//----- nvinfo : EIATTR_MERCURY_ISA_VERSION
	.align		4
        /*0030*/ 	.byte	0x03, 0x5f
        /*0032*/ 	.short	0x0101


	//----- nvinfo : EIATTR_VRC_CTA_INIT_COUNT
	.align		4
        /*0034*/ 	.byte	0x02, 0x4a
	.zero		1
	.zero		1


	//----- nvinfo : EIATTR_EXIT_INSTR_OFFSETS
	.align		4
        /*0038*/ 	.byte	0x04, 0x1c
        /*003a*/ 	.short	(.L_26 - .L_25)


	//   ....[0]....
.L_25:
        /*003c*/ 	.word	0x00000360


	//----- nvinfo : EIATTR_CBANK_PARAM_SIZE
	.align		4
.L_26:
        /*0040*/ 	.byte	0x03, 0x19
        /*0042*/ 	.short	0x0010


	//----- nvinfo : EIATTR_PARAM_CBANK
	.align		4
        /*0044*/ 	.byte	0x04, 0x0a
        /*0046*/ 	.short	(.L_28 - .L_27)
	.align		4
.L_27:
        /*0048*/ 	.word	index@(.nv.constant0._Z27convolution_constant_memoryPiS_)
        /*004c*/ 	.short	0x0380
        /*004e*/ 	.short	0x0010


	//----- nvinfo : EIATTR_SW_WAR
	.align		4
.L_28:
        /*0050*/ 	.byte	0x04, 0x36
        /*0052*/ 	.short	(.L_30 - .L_29)
.L_29:
        /*0054*/ 	.word	0x00000008
.L_30:


//--------------------- .nv.info._Z25convolution_shared_memoryPiS_S_ --------------------------
	.section	.nv.info._Z25convolution_shared_memoryPiS_S_,"",@"SHT_CUDA_INFO"
	.sectionflags	@""
	.align	4


	//----- nvinfo : EIATTR_CUDA_API_VERSION
	.align		4
        /*0000*/ 	.byte	0x04, 0x37
        /*0002*/ 	.short	(.L_32 - .L_31)
.L_31:
        /*0004*/ 	.word	0x00000082


	//----- nvinfo : EIATTR_KPARAM_INFO
	.align		4
.L_32:
        /*0008*/ 	.byte	0x04, 0x17
        /*000a*/ 	.short	(.L_34 - .L_33)
.L_33:
        /*000c*/ 	.word	0x00000000
        /*0010*/ 	.short	0x0002
        /*0012*/ 	.short	0x0010
        /*0014*/ 	.byte	0x00, 0xf5, 0x21, 0x00


	//----- nvinfo : EIATTR_KPARAM_INFO
	.align		4
.L_34:
        /*0018*/ 	.byte	0x04, 0x17
        /*001a*/ 	.short	(.L_36 - .L_35)
.L_35:
        /*001c*/ 	.word	0x00000000
        /*0020*/ 	.short	0x0001
        /*0022*/ 	.short	0x0008
        /*0024*/ 	.byte	0x00, 0xf5, 0x21, 0x00


	//----- nvinfo : EIATTR_KPARAM_INFO
	.align		4
.L_36:
        /*0028*/ 	.byte	0x04, 0x17
        /*002a*/ 	.short	(.L_38 - .L_37)
.L_37:
        /*002c*/ 	.word	0x00000000
        /*0030*/ 	.short	0x0000
        /*0032*/ 	.short	0x0000
        /*0034*/ 	.byte	0x00, 0xf5, 0x21, 0x00


	//----- nvinfo : EIATTR_SPARSE_MMA_MASK
	.align		4
.L_38:
        /*0038*/ 	.byte	0x03, 0x50
        /*003a*/ 	.short	0x0000


	//----- nvinfo : EIATTR_MAXREG_COUNT
	.align		4
        /*003c*/ 	.byte	0x03, 0x1b
        /*003e*/ 	.short	0x00ff


	//----- nvinfo : EIATTR_MERCURY_ISA_VERSION
	.align		4
        /*0040*/ 	.byte	0x03, 0x5f
        /*0042*/ 	.short	0x0101


	//----- nvinfo : EIATTR_VRC_CTA_INIT_COUNT
	.align		4
        /*0044*/ 	.byte	0x02, 0x4a
	.zero		1
	.zero		1


	//----- nvinfo : EIATTR_EXIT_INSTR_OFFSETS
	.align		4
        /*0048*/ 	.byte	0x04, 0x1c
        /*004a*/ 	.short	(.L_40 - .L_39)


	//   ....[0]....
.L_39:
        /*004c*/ 	.word	0x000003c0


	//----- nvinfo : EIATTR_CBANK_PARAM_SIZE
	.align		4
.L_40:
        /*0050*/ 	.byte	0x03, 0x19
        /*0052*/ 	.short	0x0018


	//----- nvinfo : EIATTR_PARAM_CBANK
	.align		4
        /*0054*/ 	.byte	0x04, 0x0a
        /*0056*/ 	.short	(.L_42 - .L_41)
	.align		4
.L_41:
        /*0058*/ 	.word	index@(.nv.constant0._Z25convolution_shared_memoryPiS_S_)
        /*005c*/ 	.short	0x0380
        /*005e*/ 	.short	0x0018


	//----- nvinfo : EIATTR_SW_WAR
	.align		4
.L_42:
        /*0060*/ 	.byte	0x04, 0x36
        /*0062*/ 	.short	(.L_44 - .L_43)
.L_43:
        /*0064*/ 	.word	0x00000008
.L_44:


//--------------------- .nv.info._Z25convolution_global_memoryPiS_S_ --------------------------
	.section	.nv.info._Z25convolution_global_memoryPiS_S_,"",@"SHT_CUDA_INFO"
	.sectionflags	@""
	.align	4


	//----- nvinfo : EIATTR_CUDA_API_VERSION
	.align		4
        /*0000*/ 	.byte	0x04, 0x37
        /*0002*/ 	.short	(.L_46 - .L_45)
.L_45:
        /*0004*/ 	.word	0x00000082


	//----- nvinfo : EIATTR_KPARAM_INFO
	.align		4
.L_46:
        /*0008*/ 	.byte	0x04, 0x17
        /*000a*/ 	.short	(.L_48 - .L_47)
.L_47:
        /*000c*/ 	.word	0x00000000
        /*0010*/ 	.short	0x0002
        /*0012*/ 	.short	0x0010
        /*0014*/ 	.byte	0x00, 0xf5, 0x21, 0x00


	//----- nvinfo : EIATTR_KPARAM_INFO
	.align		4
.L_48:
        /*0018*/ 	.byte	0x04, 0x17
        /*001a*/ 	.short	(.L_50 - .L_49)
.L_49:
        /*001c*/ 	.word	0x00000000
        /*0020*/ 	.short	0x0001
        /*0022*/ 	.short	0x0008
        /*0024*/ 	.byte	0x00, 0xf5, 0x21, 0x00


	//----- nvinfo : EIATTR_KPARAM_INFO
	.align		4
.L_50:
        /*0028*/ 	.byte	0x04, 0x17
        /*002a*/ 	.short	(.L_52 - .L_51)
.L_51:
        /*002c*/ 	.word	0x00000000
        /*0030*/ 	.short	0x0000
        /*0032*/ 	.short	0x0000
        /*0034*/ 	.byte	0x00, 0xf5, 0x21, 0x00


	//----- nvinfo : EIATTR_SPARSE_MMA_MASK
	.align		4
.L_52:
        /*0038*/ 	.byte	0x03, 0x50
        /*003a*/ 	.short	0x0000


	//----- nvinfo : EIATTR_MAXREG_COUNT
	.align		4
        /*003c*/ 	.byte	0x03, 0x1b
        /*003e*/ 	.short	0x00ff


	//----- nvinfo : EIATTR_MERCURY_ISA_VERSION
	.align		4
        /*0040*/ 	.byte	0x03, 0x5f
        /*0042*/ 	.short	0x0101


	//----- nvinfo : EIATTR_VRC_CTA_INIT_COUNT
	.align		4
        /*0044*/ 	.byte	0x02, 0x4a
	.zero		1
	.zero		1


	//----- nvinfo : EIATTR_EXIT_INSTR_OFFSETS
	.align		4
        /*0048*/ 	.byte	0x04, 0x1c
        /*004a*/ 	.short	(.L_54 - .L_53)


	//   ....[0]....
.L_53:
        /*004c*/ 	.word	0x000003b0


	//----- nvinfo : EIATTR_CBANK_PARAM_SIZE
	.align		4
.L_54:
        /*0050*/ 	.byte	0x03, 0x19
        /*0052*/ 	.short	0x0018


	//----- nvinfo : EIATTR_PARAM_CBANK
	.align		4
        /*0054*/ 	.byte	0x04, 0x0a
        /*0056*/ 	.short	(.L_56 - .L_55)
	.align		4
.L_55:
        /*0058*/ 	.word	index@(.nv.constant0._Z25convolution_global_memoryPiS_S_)
        /*005c*/ 	.short	0x0380
        /*005e*/ 	.short	0x0018


	//----- nvinfo : EIATTR_SW_WAR
	.align		4
.L_56:
        /*0060*/ 	.byte	0x04, 0x36
        /*0062*/ 	.short	(.L_58 - .L_57)
.L_57:
        /*0064*/ 	.word	0x00000008
.L_58:


//--------------------- .nv.callgraph             --------------------------
	.section	.nv.callgraph,"",@"SHT_CUDA_CALLGRAPH"
	.align	4
	.sectionentsize	8
	.align		4
        /*0000*/ 	.word	0x00000000
	.align		4
        /*0004*/ 	.word	0xffffffff
	.align		4
        /*0008*/ 	.word	0x00000000
	.align		4
        /*000c*/ 	.word	0xfffffffe
	.align		4
        /*0010*/ 	.word	0x00000000
	.align		4
        /*0014*/ 	.word	0xfffffffd
	.align		4
        /*0018*/ 	.word	0x00000000
	.align		4
        /*001c*/ 	.word	0xfffffffc


//--------------------- .nv.constant3             --------------------------
	.section	.nv.constant3,"a",@progbits
	.align	4
.nv.constant3:
	.type		d_Mc,@object
	.size		d_Mc,(.L_0 - d_Mc)
d_Mc:
	.zero		20
.L_0:


//--------------------- .text._Z27convolution_constant_memoryPiS_ --------------------------
	.section	.text._Z27convolution_constant_memoryPiS_,"ax",@progbits
	.align	128
        .global         _Z27convolution_constant_memoryPiS_
        .type           _Z27convolution_constant_memoryPiS_,@function
        .size           _Z27convolution_constant_memoryPiS_,(.L_x_3 - _Z27convolution_constant_memoryPiS_)
        .other          _Z27convolution_constant_memoryPiS_,@"STO_CUDA_ENTRY STV_DEFAULT"
_Z27convolution_constant_memoryPiS_:
.text._Z27convolution_constant_memoryPiS_:
[----:B------:R-:W-:Y:S01]  /*0000*/  LDC R1, c[0x0][0x37c] ;  /* 0x0000df00ff017b82 */ /* 0x000fe20000000800 */
[----:B------:R-:W0:Y:S07]  /*0010*/  S2R R3, SR_TID.X ;  /* 0x0000000000037919 */ /* 0x000e2e0000002100 */
[----:B------:R-:W0:Y:S08]  /*0020*/  S2UR UR4, SR_CTAID.X ;  /* 0x00000000000479c3 */ /* 0x000e300000002500 */
[----:B------:R-:W0:Y:S02]  /*0030*/  LDC R0, c[0x0][0x360] ;  /* 0x0000d800ff007b82 */ /* 0x000e240000000800 */
[----:B0-----:R-:W-:Y:S01]  /*0040*/  IMAD R0, R0, UR4, R3 ;  /* 0x0000000400007c24 */ /* 0x001fe2000f8e0203 */
[----:B------:R-:W0:Y:S04]  /*0050*/  LDCU.64 UR4, c[0x0][0x358] ;  /* 0x00006b00ff0477ac */ /* 0x000e280008000a00 */
[----:B------:R-:W-:-:S02]  /*0060*/  IADD3 R13, PT, PT, R0, -0x2, RZ ;  /* 0xfffffffe000d7810 */ /* 0x000fc40007ffe0ff */
[C---:B------:R-:W-:Y:S02]  /*0070*/  IADD3 R15, PT, PT, R0.reuse, -0x1, RZ ;  /* 0xffffffff000f7810 */ /* 0x040fe40007ffe0ff */
[----:B------:R-:W-:Y:S02]  /*0080*/  ISETP.GT.U32.AND P0, PT, R13, 0x9, PT ;  /* 0x000000090d00780c */ /* 0x000fe40003f04070 */
[----:B------:R-:W-:Y:S02]  /*0090*/  ISETP.GT.U32.AND P1, PT, R15, 0x9, PT ;  /* 0x000000090f00780c */ /* 0x000fe40003f24070 */
[C---:B------:R-:W-:Y:S02]  /*00a0*/  ISETP.GT.U32.AND P2, PT, R0.reuse, 0x9, PT ;  /* 0x000000090000780c */ /* 0x040fe40003f44070 */
[C---:B------:R-:W-:Y:S02]  /*00b0*/  IADD3 R17, PT, PT, R0.reuse, 0x1, RZ ;  /* 0x0000000100117810 */ /* 0x040fe40007ffe0ff */
[----:B------:R-:W-:-:S02]  /*00c0*/  IADD3 R19, PT, PT, R0, 0x2, RZ ;  /* 0x0000000200137810 */ /* 0x000fc40007ffe0ff */
[----:B------:R-:W-:Y:S02]  /*00d0*/  ISETP.GT.U32.AND P3, PT, R17, 0x9, PT ;  /* 0x000000091100780c */ /* 0x000fe40003f64070 */
[----:B------:R-:W-:Y:S01]  /*00e0*/  ISETP.GT.U32.AND P4, PT, R19, 0x9, PT ;  /* 0x000000091300780c */ /* 0x000fe20003f84070 */
[----:B------:R-:W1:Y:S08]  /*00f0*/  @!P0 LDC.64 R6, c[0x0][0x380] ;  /* 0x0000e000ff068b82 */ /* 0x000e700000000a00 */
[----:B------:R-:W2:Y:S08]  /*0100*/  @!P1 LDC.64 R8, c[0x0][0x380] ;  /* 0x0000e000ff089b82 */ /* 0x000eb00000000a00 */
[----:B------:R-:W3:Y:S08]  /*0110*/  @!P2 LDC.64 R10, c[0x0][0x380] ;  /* 0x0000e000ff0aab82 */ /* 0x000ef00000000a00 */
[----:B------:R-:W4:Y:S01]  /*0120*/  @!P3 LDC.64 R4, c[0x0][0x380] ;  /* 0x0000e000ff04bb82 */ /* 0x000f220000000a00 */
[----:B-1----:R-:W-:-:S06]  /*0130*/  @!P0 IMAD.WIDE.U32 R6, R13, 0x4, R6 ;  /* 0x000000040d068825 */ /* 0x002fcc00078e0006 */
[----:B0-----:R-:W5:Y:S01]  /*0140*/  @!P0 LDG.E R6, desc[UR4][R6.64] ;  /* 0x0000000406068981 */ /* 0x001f62000c1e1900 */
[----:B------:R-:W0:Y:S01]  /*0150*/  @!P4 LDC.64 R2, c[0x0][0x380] ;  /* 0x0000e000ff02cb82 */ /* 0x000e220000000a00 */
[----:B--2---:R-:W-:-:S06]  /*0160*/  @!P1 IMAD.WIDE.U32 R8, R15, 0x4, R8 ;  /* 0x000000040f089825 */ /* 0x004fcc00078e0008 */
[----:B------:R-:W2:Y:S01]  /*0170*/  @!P1 LDG.E R8, desc[UR4][R8.64] ;  /* 0x0000000408089981 */ /* 0x000ea2000c1e1900 */
[----:B---3--:R-:W-:Y:S01]  /*0180*/  @!P2 IMAD.WIDE.U32 R10, R0, 0x4, R10 ;  /* 0x00000004000aa825 */ /* 0x008fe200078e000a */
[----:B------:R-:W5:Y:S05]  /*0190*/  @!P0 LDC R13, c[0x3][RZ] ;  /* 0x00c00000ff0d8b82 */ /* 0x000f6a0000000800 */
[----:B------:R-:W3:Y:S01]  /*01a0*/  @!P2 LDG.E R10, desc[UR4][R10.64] ;  /* 0x000000040a0aa981 */ /* 0x000ee2000c1e1900 */
[----:B----4-:R-:W-:Y:S02]  /*01b0*/  @!P3 IMAD.WIDE.U32 R4, R17, 0x4, R4 ;  /* 0x000000041104b825 */ /* 0x010fe400078e0004 */
[----:B------:R-:W2:Y:S04]  /*01c0*/  @!P1 LDC R15, c[0x3][0x4] ;  /* 0x00c00100ff0f9b82 */ /* 0x000ea80000000800 */
[----:B------:R-:W4:Y:S01]  /*01d0*/  @!P3 LDG.E R4, desc[UR4][R4.64] ;  /* 0x000000040404b981 */ /* 0x000f22000c1e1900 */
[----:B0-----:R-:W-:-:S03]  /*01e0*/  @!P4 IMAD.WIDE.U32 R2, R19, 0x4, R2 ;  /* 0x000000041302c825 */ /* 0x001fc600078e0002 */
[----:B------:R-:W3:Y:S03]  /*01f0*/  @!P2 LDC R17, c[0x3][0x8] ;  /* 0x00c00200ff11ab82 */ /* 0x000ee60000000800 */
[----:B------:R0:W4:Y:S05]  /*0200*/  @!P4 LDG.E R2, desc[UR4][R2.64] ;  /* 0x000000040202c981 */ /* 0x00012a000c1e1900 */
[----:B------:R-:W4:Y:S08]  /*0210*/  @!P3 LDC R19, c[0x3][0xc] ;  /* 0x00c00300ff13bb82 */ /* 0x000f300000000800 */
[----:B------:R-:W1:Y:S01]  /*0220*/  @!P4 LDC R21, c[0x3][0x10] ;  /* 0x00c00400ff15cb82 */ /* 0x000e620000000800 */
[----:B-----5:R-:W-:-:S02]  /*0230*/  @!P0 IMAD R7, R6, R13, RZ ;  /* 0x0000000d06078224 */ /* 0x020fc400078e02ff */
[----:B------:R-:W-:Y:S02]  /*0240*/  HFMA2 R6, -RZ, RZ, 0, 0 ;  /* 0x00000000ff067431 */ /* 0x000fe400000001ff */
[----:B--2---:R-:W-:Y:S01]  /*0250*/  @!P1 IMAD R8, R8, R15, RZ ;  /* 0x0000000f08089224 */ /* 0x004fe200078e02ff */
[----:B------:R-:W-:-:S04]  /*0260*/  @!P0 I2FP.F32.S32 R6, R7 ;  /* 0x0000000700068245 */ /* 0x000fc80000201400 */
[----:B0-----:R-:W-:Y:S01]  /*0270*/  @!P1 I2FP.F32.S32 R3, R8 ;  /* 0x0000000800039245 */ /* 0x001fe20000201400 */
[----:B---3--:R-:W-:-:S04]  /*0280*/  @!P2 IMAD R10, R10, R17, RZ ;  /* 0x000000110a0aa224 */ /* 0x008fc800078e02ff */
[----:B------:R-:W-:Y:S01]  /*0290*/  @!P1 FADD R6, R6, R3 ;  /* 0x0000000306069221 */ /* 0x000fe20000000000 */
[----:B------:R-:W-:Y:S01]  /*02a0*/  @!P2 I2FP.F32.S32 R5, R10 ;  /* 0x0000000a0005a245 */ /* 0x000fe20000201400 */
[----:B----4-:R-:W-:-:S04]  /*02b0*/  @!P3 IMAD R4, R4, R19, RZ ;  /* 0x000000130404b224 */ /* 0x010fc800078e02ff */
[----:B------:R-:W-:Y:S01]  /*02c0*/  @!P2 FADD R6, R6, R5 ;  /* 0x000000050606a221 */ /* 0x000fe20000000000 */
[----:B------:R-:W-:Y:S01]  /*02d0*/  @!P3 I2FP.F32.S32 R7, R4 ;  /* 0x000000040007b245 */ /* 0x000fe20000201400 */
[----:B-1----:R-:W-:Y:S02]  /*02e0*/  @!P4 IMAD R8, R2, R21, RZ ;  /* 0x000000150208c224 */ /* 0x002fe400078e02ff */
[----:B------:R-:W0:Y:S02]  /*02f0*/  LDC.64 R2, c[0x0][0x388] ;  /* 0x0000e200ff027b82 */ /* 0x000e240000000a00 */
[----:B------:R-:W-:Y:S01]  /*0300*/  @!P3 FADD R6, R6, R7 ;  /* 0x000000070606b221 */ /* 0x000fe20000000000 */
[----:B------:R-:W-:-:S05]  /*0310*/  @!P4 I2FP.F32.S32 R5, R8 ;  /* 0x000000080005c245 */ /* 0x000fca0000201400 */
[----:B------:R-:W-:-:S04]  /*0320*/  @!P4 FADD R6, R6, R5 ;  /* 0x000000050606c221 */ /* 0x000fc80000000000 */
[----:B------:R-:W1:Y:S01]  /*0330*/  F2I.TRUNC.NTZ R5, R6 ;  /* 0x0000000600057305 */ /* 0x000e62000020f100 */
[----:B0-----:R-:W-:-:S05]  /*0340*/  IMAD.WIDE R2, R0, 0x4, R2 ;  /* 0x0000000400027825 */ /* 0x001fca00078e0202 */
[----:B-1----:R-:W-:Y:S01]  /*0350*/  STG.E desc[UR4][R2.64], R5 ;  /* 0x0000000502007986 */ /* 0x002fe2000c101904 */
[----:B------:R-:W-:Y:S05]  /*0360*/  EXIT ;  /* 0x000000000000794d */ /* 0x000fea0003800000 */
.L_x_0:
[----:B------:R-:W-:-:S00]  /*0370*/  BRA `(.L_x_0) ;  /* 0xfffffffc00fc7947 */ /* 0x000fc0000383ffff */
[----:B------:R-:W-:-:S00]  /*0380*/  NOP ;  /* 0x0000000000007918 */ /* 0x000fc00000000000 */
[----:B------:R-:W-:-:S00]  /*0390*/  NOP ;  /* 0x0000000000007918 */ /* 0x000fc00000000000 */
[----:B------:R-:W-:-:S00]  /*03a0*/  NOP ;  /* 0x0000000000007918 */ /* 0x000fc00000000000 */
[----:B------:R-:W-:-:S00]  /*03b0*/  NOP ;  /* 0x0000000000007918 */ /* 0x000fc00000000000 */
[----:B------:R-:W-:-:S00]  /*03c0*/  NOP ;  /* 0x0000000000007918 */ /* 0x000fc00000000000 */
[----:B------:R-:W-:-:S00]  /*03d0*/  NOP ;  /* 0x0000000000007918 */ /* 0x000fc00000000000 */
[----:B------:R-:W-:-:S00]  /*03e0*/  NOP ;  /* 0x0000000000007918 */ /* 0x000fc00000000000 */
[----:B------:R-:W-:-:S00]  /*03f0*/  NOP ;  /* 0x0000000000007918 */ /* 0x000fc00000000000 */
.L_x_3:


//--------------------- .text._Z25convolution_shared_memoryPiS_S_ --------------------------
	.section	.text._Z25convolution_shared_memoryPiS_S_,"ax",@progbits
	.align	128
        .global         _Z25convolution_shared_memoryPiS_S_
        .type           _Z25convolution_shared_memoryPiS_S_,@function
        .size           _Z25convolution_shared_memoryPiS_S_,(.L_x_4 - _Z25convolution_shared_memoryPiS_S_)
        .other          _Z25convolution_shared_memoryPiS_S_,@"STO_CUDA_ENTRY STV_DEFAULT"
_Z25convolution_shared_memoryPiS_S_:
.text._Z25convolution_shared_memoryPiS_S_:
[----:B------:R-:W-:Y:S01]  /*0000*/  LDC R1, c[0x0][0x37c] ;  /* 0x0000df00ff017b82 */ /* 0x000fe20000000800 */
[----:B------:R-:W0:Y:S07]  /*0010*/  S2R R3, SR_TID.X ;  /* 0x0000000000037919 */ /* 0x000e2e0000002100 */
[----:B------:R-:W0:Y:S01]  /*0020*/  S2UR UR4, SR_CTAID.X ;  /* 0x00000000000479c3 */ /* 0x000e220000002500 */
[----:B------:R-:W1:Y:S07]  /*0030*/  LDCU.64 UR6, c[0x0][0x358] ;  /* 0x00006b00ff0677ac */ /* 0x000e6e0008000a00 */
[----:B------:R-:W0:Y:S02]  /*0040*/  LDC R0, c[0x0][0x360] ;  /* 0x0000d800ff007b82 */ /* 0x000e240000000800 */
[----:B0-----:R-:W-:-:S06]  /*0050*/  IMAD R0, R0, UR4, R3 ;  /* 0x0000000400007c24 */ /* 0x001fcc000f8e0203 */
[----:B------:R-:W1:Y:S01]  /*0060*/  LDC.64 R2, c[0x0][0x388] ;  /* 0x0000e200ff027b82 */ /* 0x000e620000000a00 */
[C---:B------:R-:W-:Y:S02]  /*0070*/  IADD3 R5, PT, PT, R0.reuse, -0x2, RZ ;  /* 0xfffffffe00057810 */ /* 0x040fe40007ffe0ff */
[C---:B------:R-:W-:Y:S02]  /*0080*/  IADD3 R19, PT, PT, R0.reuse, -0x1, RZ ;  /* 0xffffffff00137810 */ /* 0x040fe40007ffe0ff */
[----:B------:R-:W-:Y:S02]  /*0090*/  ISETP.GT.U32.AND P0, PT, R5, 0x9, PT ;  /* 0x000000090500780c */ /* 0x000fe40003f04070 */
[----:B------:R-:W-:Y:S02]  /*00a0*/  ISETP.GT.U32.AND P1, PT, R19, 0x9, PT ;  /* 0x000000091300780c */ /* 0x000fe40003f24070 */
[C---:B------:R-:W-:Y:S02]  /*00b0*/  IADD3 R21, PT, PT, R0.reuse, 0x1, RZ ;  /* 0x0000000100157810 */ /* 0x040fe40007ffe0ff */
[----:B------:R-:W-:-:S02]  /*00c0*/  ISETP.GT.U32.AND P2, PT, R0, 0x9, PT ;  /* 0x000000090000780c */ /* 0x000fc40003f44070 */
[----:B------:R-:W-:Y:S02]  /*00d0*/  ISETP.GT.U32.AND P3, PT, R21, 0x9, PT ;  /* 0x000000091500780c */ /* 0x000fe40003f64070 */
[----:B------:R-:W-:-:S03]  /*00e0*/  IADD3 R11, PT, PT, R0, 0x2, RZ ;  /* 0x00000002000b7810 */ /* 0x000fc60007ffe0ff */
[----:B------:R-:W0:Y:S01]  /*00f0*/  @!P0 LDC.64 R14, c[0x0][0x380] ;  /* 0x0000e000ff0e8b82 */ /* 0x000e220000000a00 */
[----:B------:R-:W-:Y:S01]  /*0100*/  ISETP.GT.U32.AND P4, PT, R11, 0x9, PT ;  /* 0x000000090b00780c */ /* 0x000fe20003f84070 */
[----:B-1----:R-:W2:Y:S06]  /*0110*/  LDG.E R4, desc[UR6][R2.64] ;  /* 0x0000000602047981 */ /* 0x002eac000c1e1900 */
[----:B------:R-:W1:Y:S01]  /*0120*/  @!P1 LDC.64 R16, c[0x0][0x380] ;  /* 0x0000e000ff109b82 */ /* 0x000e620000000a00 */
[----:B------:R-:W3:Y:S07]  /*0130*/  LDG.E R10, desc[UR6][R2.64+0x10] ;  /* 0x00001006020a7981 */ /* 0x000eee000c1e1900 */
[----:B------:R-:W4:Y:S08]  /*0140*/  @!P2 LDC.64 R12, c[0x0][0x380] ;  /* 0x0000e000ff0cab82 */ /* 0x000f300000000a00 */
[----:B------:R-:W5:Y:S01]  /*0150*/  @!P3 LDC.64 R6, c[0x0][0x380] ;  /* 0x0000e000ff06bb82 */ /* 0x000f620000000a00 */
[----:B0-----:R-:W-:-:S02]  /*0160*/  @!P0 IMAD.WIDE.U32 R14, R5, 0x4, R14 ;  /* 0x00000004050e8825 */ /* 0x001fc400078e000e */
[----:B------:R-:W3:Y:S04]  /*0170*/  LDG.E R5, desc[UR6][R2.64+0x4] ;  /* 0x0000040602057981 */ /* 0x000ee8000c1e1900 */
[----:B------:R-:W2:Y:S01]  /*0180*/  @!P0 LDG.E R15, desc[UR6][R14.64] ;  /* 0x000000060e0f8981 */ /* 0x000ea2000c1e1900 */
[----:B------:R-:W0:Y:S01]  /*0190*/  @!P4 LDC.64 R8, c[0x0][0x380] ;  /* 0x0000e000ff08cb82 */ /* 0x000e220000000a00 */
[----:B-1----:R-:W-:-:S06]  /*01a0*/  @!P1 IMAD.WIDE.U32 R16, R19, 0x4, R16 ;  /* 0x0000000413109825 */ /* 0x002fcc00078e0010 */
[----:B------:R-:W3:Y:S01]  /*01b0*/  @!P1 LDG.E R16, desc[UR6][R16.64] ;  /* 0x0000000610109981 */ /* 0x000ee2000c1e1900 */
[----:B----4-:R-:W-:-:S06]  /*01c0*/  @!P2 IMAD.WIDE.U32 R12, R0, 0x4, R12 ;  /* 0x00000004000ca825 */ /* 0x010fcc00078e000c */
[----:B------:R-:W4:Y:S01]  /*01d0*/  @!P2 LDG.E R13, desc[UR6][R12.64] ;  /* 0x000000060c0da981 */ /* 0x000f22000c1e1900 */
[----:B-----5:R-:W-:-:S03]  /*01e0*/  @!P3 IMAD.WIDE.U32 R18, R21, 0x4, R6 ;  /* 0x000000041512b825 */ /* 0x020fc600078e0006 */
[----:B------:R-:W4:Y:S04]  /*01f0*/  LDG.E R6, desc[UR6][R2.64+0x8] ;  /* 0x0000080602067981 */ /* 0x000f28000c1e1900 */
[----:B------:R-:W5:Y:S01]  /*0200*/  @!P3 LDG.E R18, desc[UR6][R18.64] ;  /* 0x000000061212b981 */ /* 0x000f62000c1e1900 */
[----:B0-----:R-:W-:-:S03]  /*0210*/  @!P4 IMAD.WIDE.U32 R8, R11, 0x4, R8 ;  /* 0x000000040b08c825 */ /* 0x001fc600078e0008 */
[----:B------:R0:W5:Y:S04]  /*0220*/  LDG.E R7, desc[UR6][R2.64+0xc] ;  /* 0x00000c0602077981 */ /* 0x000168000c1e1900 */
[----:B------:R-:W5:Y:S01]  /*0230*/  @!P4 LDG.E R9, desc[UR6][R8.64] ;  /* 0x000000060809c981 */ /* 0x000f62000c1e1900 */
[----:B------:R-:W-:Y:S01]  /*0240*/  HFMA2 R11, -RZ, RZ, 0, 0 ;  /* 0x00000000ff0b7431 */ /* 0x000fe200000001ff */
[----:B------:R-:W1:Y:S08]  /*0250*/  S2UR UR5, SR_CgaCtaId ;  /* 0x00000000000579c3 */ /* 0x000e700000008800 */
[----:B0-----:R-:W0:Y:S01]  /*0260*/  LDC.64 R2, c[0x0][0x390] ;  /* 0x0000e400ff027b82 */ /* 0x001e220000000a00 */
[----:B------:R-:W-:-:S02]  /*0270*/  UMOV UR4, 0x400 ;  /* 0x0000040000047882 */ /* 0x000fc40000000000 */
[----:B-1----:R-:W-:Y:S01]  /*0280*/  ULEA UR4, UR5, UR4, 0x18 ;  /* 0x0000000405047291 */ /* 0x002fe2000f8ec0ff */
[----:B0-----:R-:W-:-:S04]  /*0290*/  IMAD.WIDE R2, R0, 0x4, R2 ;  /* 0x0000000400027825 */ /* 0x001fc800078e0202 */
[----:B--2---:R-:W-:Y:S02]  /*02a0*/  @!P0 IMAD R15, R4, R15, RZ ;  /* 0x0000000f040f8224 */ /* 0x004fe400078e02ff */
[----:B---3--:R-:W-:-:S03]  /*02b0*/  @!P1 IMAD R16, R5, R16, RZ ;  /* 0x0000001005109224 */ /* 0x008fc600078e02ff */
[----:B------:R-:W-:Y:S02]  /*02c0*/  @!P0 I2FP.F32.S32 R11, R15 ;  /* 0x0000000f000b8245 */ /* 0x000fe40000201400 */
[----:B------:R-:W-:Y:S01]  /*02d0*/  @!P1 I2FP.F32.S32 R16, R16 ;  /* 0x0000001000109245 */ /* 0x000fe20000201400 */
[----:B----4-:R-:W-:-:S04]  /*02e0*/  @!P2 IMAD R13, R6, R13, RZ ;  /* 0x0000000d060da224 */ /* 0x010fc800078e02ff */
[----:B------:R-:W-:Y:S01]  /*02f0*/  @!P1 FADD R11, R11, R16 ;  /* 0x000000100b0b9221 */ /* 0x000fe20000000000 */
[----:B------:R-:W-:Y:S01]  /*0300*/  @!P2 I2FP.F32.S32 R12, R13 ;  /* 0x0000000d000ca245 */ /* 0x000fe20000201400 */
[----:B-----5:R-:W-:-:S04]  /*0310*/  @!P3 IMAD R18, R7, R18, RZ ;  /* 0x000000120712b224 */ /* 0x020fc800078e02ff */
[----:B------:R-:W-:Y:S01]  /*0320*/  @!P2 FADD R11, R11, R12 ;  /* 0x0000000c0b0ba221 */ /* 0x000fe20000000000 */
[----:B------:R-:W-:Y:S01]  /*0330*/  @!P4 IMAD R9, R10, R9, RZ ;  /* 0x000000090a09c224 */ /* 0x000fe200078e02ff */
[----:B------:R-:W-:-:S04]  /*0340*/  @!P3 I2FP.F32.S32 R18, R18 ;  /* 0x000000120012b245 */ /* 0x000fc80000201400 */
[----:B------:R-:W-:Y:S01]  /*0350*/  @!P4 I2FP.F32.S32 R8, R9 ;  /* 0x000000090008c245 */ /* 0x000fe20000201400 */
[----:B------:R-:W-:-:S04]  /*0360*/  @!P3 FADD R11, R11, R18 ;  /* 0x000000120b0bb221 */ /* 0x000fc80000000000 */
[----:B------:R-:W-:-:S06]  /*0370*/  @!P4 FADD R11, R11, R8 ;  /* 0x000000080b0bc221 */ /* 0x000fcc0000000000 */
[----:B------:R-:W0:Y:S01]  /*0380*/  F2I.TRUNC.NTZ R11, R11 ;  /* 0x0000000b000b7305 */ /* 0x000e22000020f100 */
[----:B------:R-:W-:Y:S04]  /*0390*/  STS.128 [UR4], R4 ;  /* 0x00000004ff007988 */ /* 0x000fe80008000c04 */
[----:B------:R-:W-:Y:S04]  /*03a0*/  STS [UR4+0x10], R10 ;  /* 0x0000100aff007988 */ /* 0x000fe80008000804 */
[----:B0-----:R-:W-:Y:S01]  /*03b0*/  STG.E desc[UR6][R2.64], R11 ;  /* 0x0000000b02007986 */ /* 0x001fe2000c101906 */
[----:B------:R-:W-:Y:S05]  /*03c0*/  EXIT ;  /* 0x000000000000794d */ /* 0x000fea0003800000 */
.L_x_1:
        /* <DEDUP_REMOVED lines=11> */
.L_x_4:


//--------------------- .text._Z25convolution_global_memoryPiS_S_ --------------------------
	.section	.text._Z25convolution_global_memoryPiS_S_,"ax",@progbits
	.align	128
        .global         _Z25convolution_global_memoryPiS_S_
        .type           _Z25convolution_global_memoryPiS_S_,@function
        .size           _Z25convolution_global_memoryPiS_S_,(.L_x_5 - _Z25convolution_global_memoryPiS_S_)
        .other          _Z25convolution_global_memoryPiS_S_,@"STO_CUDA_ENTRY STV_DEFAULT"
_Z25convolution_global_memoryPiS_S_:
.text._Z25convolution_global_memoryPiS_S_:
[----:B------:R-:W-:Y:S01]  /*0000*/  LDC R1, c[0x0][0x37c] ;  /* 0x0000df00ff017b82 */ /* 0x000fe20000000800 */
[----:B------:R-:W0:Y:S07]  /*0010*/  S2R R0, SR_TID.X ;  /* 0x0000000000007919 */ /* 0x000e2e0000002100 */
[----:B------:R-:W0:Y:S08]  /*0020*/  S2UR UR4, SR_CTAID.X ;  /* 0x00000000000479c3 */ /* 0x000e300000002500 */
[----:B------:R-:W0:Y:S02]  /*0030*/  LDC R19, c[0x0][0x360] ;  /* 0x0000d800ff137b82 */ /* 0x000e240000000800 */
[----:B0-----:R-:W-:Y:S01]  /*0040*/  IMAD R19, R19, UR4, R0 ;  /* 0x0000000413137c24 */ /* 0x001fe2000f8e0200 */
[----:B------:R-:W0:Y:S04]  /*0050*/  LDCU.64 UR4, c[0x0][0x358] ;  /* 0x00006b00ff0477ac */ /* 0x000e280008000a00 */
[----:B------:R-:W-:-:S02]  /*0060*/  IADD3 R29, PT, PT, R19, -0x2, RZ ;  /* 0xfffffffe131d7810 */ /* 0x000fc40007ffe0ff */
[----:B------:R-:W-:Y:S02]  /*0070*/  IADD3 R0, PT, PT, R19, -0x1, RZ ;  /* 0xffffffff13007810 */ /* 0x000fe40007ffe0ff */
        /* <DEDUP_REMOVED lines=11> */
[----:B-1----:R-:W-:-:S07]  /*0130*/  @!P0 IMAD.WIDE.U32 R26, R29, 0x4, R26 ;  /* 0x000000041d1a8825 */ /* 0x002fce00078e001a */
[----:B------:R-:W1:Y:S01]  /*0140*/  @!P1 LDC.64 R2, c[0x0][0x388] ;  /* 0x0000e200ff029b82 */ /* 0x000e620000000a00 */
[----:B--2---:R-:W-:Y:S02]  /*0150*/  @!P1 IMAD.WIDE.U32 R24, R0, 0x4, R24 ;  /* 0x0000000400189825 */ /* 0x004fe400078e0018 */
[----:B0-----:R-:W2:Y:S04]  /*0160*/  @!P0 LDG.E R0, desc[UR4][R26.64] ;  /* 0x000000041a008981 */ /* 0x001ea8000c1e1900 */
[----:B------:R-:W5:Y:S01]  /*0170*/  @!P1 LDG.E R24, desc[UR4][R24.64] ;  /* 0x0000000418189981 */ /* 0x000f62000c1e1900 */
[----:B------:R-:W0:Y:S03]  /*0180*/  @!P3 LDC.64 R4, c[0x0][0x380] ;  /* 0x0000e000ff04bb82 */ /* 0x000e260000000a00 */
[----:B---3--:R-:W2:Y:S05]  /*0190*/  @!P0 LDG.E R15, desc[UR4][R14.64] ;  /* 0x000000040e0f8981 */ /* 0x008eaa000c1e1900 */
[----:B------:R-:W3:Y:S08]  /*01a0*/  @!P2 LDC.64 R6, c[0x0][0x388] ;  /* 0x0000e200ff06ab82 */ /* 0x000ef00000000a00 */
[----:B------:R-:W3:Y:S08]  /*01b0*/  @!P4 LDC.64 R8, c[0x0][0x380] ;  /* 0x0000e000ff08cb82 */ /* 0x000ef00000000a00 */
[----:B------:R-:W3:Y:S08]  /*01c0*/  @!P3 LDC.64 R10, c[0x0][0x388] ;  /* 0x0000e200ff0abb82 */ /* 0x000ef00000000a00 */
[----:B------:R-:W3:Y:S01]  /*01d0*/  @!P4 LDC.64 R12, c[0x0][0x388] ;  /* 0x0000e200ff0ccb82 */ /* 0x000ee20000000a00 */
[----:B----4-:R-:W-:Y:S01]  /*01e0*/  @!P2 IMAD.WIDE.U32 R16, R19, 0x4, R16 ;  /* 0x000000041310a825 */ /* 0x010fe200078e0010 */
[----:B-1----:R-:W5:Y:S03]  /*01f0*/  @!P1 LDG.E R3, desc[UR4][R2.64+0x4] ;  /* 0x0000040402039981 */ /* 0x002f66000c1e1900 */
[----:B0-----:R-:W-:Y:S01]  /*0200*/  @!P3 IMAD.WIDE.U32 R4, R23, 0x4, R4 ;  /* 0x000000041704b825 */ /* 0x001fe200078e0004 */
[----:B---3--:R-:W3:Y:S04]  /*0210*/  @!P2 LDG.E R7, desc[UR4][R6.64+0x8] ;  /* 0x000008040607a981 */ /* 0x008ee8000c1e1900 */
[----:B------:R-:W3:Y:S01]  /*0220*/  @!P2 LDG.E R16, desc[UR4][R16.64] ;  /* 0x000000041010a981 */ /* 0x000ee2000c1e1900 */
[----:B------:R-:W-:-:S03]  /*0230*/  @!P4 IMAD.WIDE.U32 R8, R21, 0x4, R8 ;  /* 0x000000041508c825 */ /* 0x000fc600078e0008 */
[----:B------:R0:W4:Y:S04]  /*0240*/  @!P3 LDG.E R4, desc[UR4][R4.64] ;  /* 0x000000040404b981 */ /* 0x000128000c1e1900 */
[----:B------:R-:W4:Y:S04]  /*0250*/  @!P3 LDG.E R11, desc[UR4][R10.64+0xc] ;  /* 0x00000c040a0bb981 */ /* 0x000f28000c1e1900 */
[----:B------:R-:W4:Y:S04]  /*0260*/  @!P4 LDG.E R8, desc[UR4][R8.64] ;  /* 0x000000040808c981 */ /* 0x000f28000c1e1900 */
[----:B------:R-:W4:Y:S01]  /*0270*/  @!P4 LDG.E R13, desc[UR4][R12.64+0x10] ;  /* 0x000010040c0dc981 */ /* 0x000f22000c1e1900 */
[----:B--2---:R-:W-:-:S02]  /*0280*/  @!P0 IMAD R15, R0, R15, RZ ;  /* 0x0000000f000f8224 */ /* 0x004fc400078e02ff */
[----:B------:R-:W-:-:S03]  /*0290*/  HFMA2 R0, -RZ, RZ, 0, 0 ;  /* 0x00000000ff007431 */ /* 0x000fc600000001ff */
[----:B------:R-:W-:Y:S01]  /*02a0*/  @!P0 I2FP.F32.S32 R0, R15 ;  /* 0x0000000f00008245 */ /* 0x000fe20000201400 */
[----:B-----5:R-:W-:-:S05]  /*02b0*/  @!P1 IMAD R3, R24, R3, RZ ;  /* 0x0000000318039224 */ /* 0x020fca00078e02ff */
[----:B------:R-:W-:Y:S01]  /*02c0*/  @!P1 I2FP.F32.S32 R3, R3 ;  /* 0x0000000300039245 */ /* 0x000fe20000201400 */
[----:B---3--:R-:W-:-:S04]  /*02d0*/  @!P2 IMAD R16, R16, R7, RZ ;  /* 0x000000071010a224 */ /* 0x008fc800078e02ff */
[----:B------:R-:W-:Y:S02]  /*02e0*/  @!P1 FADD R0, R0, R3 ;  /* 0x0000000300009221 */ /* 0x000fe40000000000 */
[----:B------:R-:W1:Y:S01]  /*02f0*/  LDC.64 R2, c[0x0][0x390] ;  /* 0x0000e400ff027b82 */ /* 0x000e620000000a00 */
[----:B0-----:R-:W-:Y:S01]  /*0300*/  @!P2 I2FP.F32.S32 R5, R16 ;  /* 0x000000100005a245 */ /* 0x001fe20000201400 */
[----:B----4-:R-:W-:-:S04]  /*0310*/  @!P3 IMAD R6, R4, R11, RZ ;  /* 0x0000000b0406b224 */ /* 0x010fc800078e02ff */
[----:B------:R-:W-:Y:S01]  /*0320*/  @!P2 FADD R0, R0, R5 ;  /* 0x000000050000a221 */ /* 0x000fe20000000000 */
[----:B------:R-:W-:Y:S01]  /*0330*/  @!P3 I2FP.F32.S32 R7, R6 ;  /* 0x000000060007b245 */ /* 0x000fe20000201400 */
[----:B------:R-:W-:-:S04]  /*0340*/  @!P4 IMAD R8, R8, R13, RZ ;  /* 0x0000000d0808c224 */ /* 0x000fc800078e02ff */
[----:B------:R-:W-:Y:S01]  /*0350*/  @!P3 FADD R0, R0, R7 ;  /* 0x000000070000b221 */ /* 0x000fe20000000000 */
[----:B------:R-:W-:-:S05]  /*0360*/  @!P4 I2FP.F32.S32 R5, R8 ;  /* 0x000000080005c245 */ /* 0x000fca0000201400 */
[----:B------:R-:W-:-:S04]  /*0370*/  @!P4 FADD R0, R0, R5 ;  /* 0x000000050000c221 */ /* 0x000fc80000000000 */
[----:B------:R-:W0:Y:S01]  /*0380*/  F2I.TRUNC.NTZ R5, R0 ;  /* 0x0000000000057305 */ /* 0x000e22000020f100 */
[----:B-1----:R-:W-:-:S05]  /*0390*/  IMAD.WIDE R2, R19, 0x4, R2 ;  /* 0x0000000413027825 */ /* 0x002fca00078e0202 */
[----:B0-----:R-:W-:Y:S01]  /*03a0*/  STG.E desc[UR4][R2.64], R5 ;  /* 0x0000000502007986 */ /* 0x001fe2000c101904 */
[----:B------:R-:W-:Y:S05]  /*03b0*/  EXIT ;  /* 0x000000000000794d */ /* 0x000fea0003800000 */
.L_x_2:
        /* <DEDUP_REMOVED lines=12> */
.L_x_5:


//--------------------- .nv.shared.reserved.0     --------------------------
	.section	.nv.shared.reserved.0,"aw",@nobits
	.weak		__nv_reservedSMEM_offset_0_alias
	.size		__nv_reservedSMEM_offset_0_alias, 0, 64
	.other		__nv_reservedSMEM_offset_0_alias,@"STO_CUDA_RESERVED_SHARED STV_DEFAULT"
__nv_reservedSMEM_offset_0_alias:
	.zero		0
	.zero		64


//--------------------- .nv.shared._Z25convolution_shared_memoryPiS_S_ --------------------------
	.section	.nv.shared._Z25convolution_shared_memoryPiS_S_,"aw",@nobits
	.sectionflags	@""
	.align	4
.nv.shared._Z25convolution_shared_memoryPiS_S_:
	.zero		1044


//--------------------- .nv.constant0._Z27convolution_constant_memoryPiS_ --------------------------
	.section	.nv.constant0._Z27convolution_constant_memoryPiS_,"a",@progbits
	.sectionflags	@""
	.align	4
.nv.constant0._Z27convolution_constant_memoryPiS_:
	.zero		912


//--------------------- .nv.constant0._Z25convolution_shared_memoryPiS_S_ --------------------------
	.section	.nv.constant0._Z25convolution_shared_memoryPiS_S_,"a",@progbits
	.sectionflags	@""
	.align	4
.nv.constant0._Z25convolution_shared_memoryPiS_S_:
	.zero		920


//--------------------- .nv.constant0._Z25convolution_global_memoryPiS_S_ --------------------------
	.section	.nv.constant0._Z25convolution_global_memoryPiS_S_,"a",@progbits
	.sectionflags	@""
	.align	4
.nv.constant0._Z25convolution_global_memoryPiS_S_:
	.zero		920


//--------------------- SYMBOLS --------------------------

	.type		.nv.reservedSmem.offset0,@object
	.size		.nv.reservedSmem.offset0,0x4
	.type		.nv.reservedSmem.cap,@object
	.size		.nv.reservedSmem.cap,0x4
